//
// Generated by NVIDIA NVVM Compiler
//
// Compiler Build ID: CL-36424714
// Cuda compilation tools, release 13.0, V13.0.88
// Based on NVVM 20.0.0
//

.version 9.0
.target sm_100
.address_size 64

	// .globl	_Z10P_chasing2PiiiPx
// _ZZ10P_chasing2PiiiPxE8s_tvalue has been demoted

.visible .entry _Z10P_chasing2PiiiPx(
	.param .u64 .ptr .align 1 _Z10P_chasing2PiiiPx_param_0,
	.param .u32 _Z10P_chasing2PiiiPx_param_1,
	.param .u32 _Z10P_chasing2PiiiPx_param_2,
	.param .u64 .ptr .align 1 _Z10P_chasing2PiiiPx_param_3
)
{
	.reg .pred 	%p<10>;
	.reg .b32 	%r<168>;
	.reg .b64 	%rd<121>;
	// demoted variable
	.shared .align 8 .b8 _ZZ10P_chasing2PiiiPxE8s_tvalue[32768];
	ld.param.u64 	%rd1, [_Z10P_chasing2PiiiPx_param_0];
	ld.param.u32 	%r41, [_Z10P_chasing2PiiiPx_param_1];
	ld.param.u32 	%r159, [_Z10P_chasing2PiiiPx_param_2];
	ld.param.u64 	%rd2, [_Z10P_chasing2PiiiPx_param_3];
	// begin inline asm
	.reg .u64 t1;
	.reg .u64 t2;
	
	// end inline asm
	setp.lt.s32 	%p1, %r41, 1;
	mov.b32 	%r167, -1;
	@%p1 bra 	$L__BB0_14;
	and.b32  	%r1, %r41, 15;
	setp.lt.u32 	%p2, %r41, 16;
	mov.b32 	%r158, 0;
	@%p2 bra 	$L__BB0_5;
	mov.u32 	%r48, _ZZ10P_chasing2PiiiPxE8s_tvalue;
	add.s32 	%r150, %r48, 64;
	and.b32  	%r158, %r41, 2147483632;
	neg.s32 	%r151, %r158;
	mov.b32 	%r152, 0;
$L__BB0_3:
	.pragma "nounroll";
	mov.b32 	%r97, 4;
	// begin inline asm
	mul.wide.u32 t1, %r159, %r97;
	add.u64 t2, t1, %rd1;
	mov.u64 %rd3, %clock64;
	ld.global.u32 %r50, [t2];
	
	// end inline asm
	// begin inline asm
	mov.u64 %rd5, %clock64;
	// end inline asm
	sub.s64 	%rd51, %rd5, %rd3;
	st.shared.u64 	[%r150+-64], %rd51;
	// begin inline asm
	mul.wide.u32 t1, %r50, %r97;
	add.u64 t2, t1, %rd1;
	mov.u64 %rd6, %clock64;
	ld.global.u32 %r53, [t2];
	
	// end inline asm
	// begin inline asm
	mov.u64 %rd8, %clock64;
	// end inline asm
	sub.s64 	%rd52, %rd8, %rd6;
	st.shared.u64 	[%r150+-56], %rd52;
	// begin inline asm
	mul.wide.u32 t1, %r53, %r97;
	add.u64 t2, t1, %rd1;
	mov.u64 %rd9, %clock64;
	ld.global.u32 %r56, [t2];
	
	// end inline asm
	// begin inline asm
	mov.u64 %rd11, %clock64;
	// end inline asm
	sub.s64 	%rd53, %rd11, %rd9;
	st.shared.u64 	[%r150+-48], %rd53;
	// begin inline asm
	mul.wide.u32 t1, %r56, %r97;
	add.u64 t2, t1, %rd1;
	mov.u64 %rd12, %clock64;
	ld.global.u32 %r59, [t2];
	
	// end inline asm
	// begin inline asm
	mov.u64 %rd14, %clock64;
	// end inline asm
	sub.s64 	%rd54, %rd14, %rd12;
	st.shared.u64 	[%r150+-40], %rd54;
	// begin inline asm
	mul.wide.u32 t1, %r59, %r97;
	add.u64 t2, t1, %rd1;
	mov.u64 %rd15, %clock64;
	ld.global.u32 %r62, [t2];
	
	// end inline asm
	// begin inline asm
	mov.u64 %rd17, %clock64;
	// end inline asm
	sub.s64 	%rd55, %rd17, %rd15;
	st.shared.u64 	[%r150+-32], %rd55;
	// begin inline asm
	mul.wide.u32 t1, %r62, %r97;
	add.u64 t2, t1, %rd1;
	mov.u64 %rd18, %clock64;
	ld.global.u32 %r65, [t2];
	
	// end inline asm
	// begin inline asm
	mov.u64 %rd20, %clock64;
	// end inline asm
	sub.s64 	%rd56, %rd20, %rd18;
	st.shared.u64 	[%r150+-24], %rd56;
	// begin inline asm
	mul.wide.u32 t1, %r65, %r97;
	add.u64 t2, t1, %rd1;
	mov.u64 %rd21, %clock64;
	ld.global.u32 %r68, [t2];
	
	// end inline asm
	// begin inline asm
	mov.u64 %rd23, %clock64;
	// end inline asm
	sub.s64 	%rd57, %rd23, %rd21;
	st.shared.u64 	[%r150+-16], %rd57;
	// begin inline asm
	mul.wide.u32 t1, %r68, %r97;
	add.u64 t2, t1, %rd1;
	mov.u64 %rd24, %clock64;
	ld.global.u32 %r71, [t2];
	
	// end inline asm
	// begin inline asm
	mov.u64 %rd26, %clock64;
	// end inline asm
	sub.s64 	%rd58, %rd26, %rd24;
	st.shared.u64 	[%r150+-8], %rd58;
	// begin inline asm
	mul.wide.u32 t1, %r71, %r97;
	add.u64 t2, t1, %rd1;
	mov.u64 %rd27, %clock64;
	ld.global.u32 %r74, [t2];
	
	// end inline asm
	// begin inline asm
	mov.u64 %rd29, %clock64;
	// end inline asm
	sub.s64 	%rd59, %rd29, %rd27;
	st.shared.u64 	[%r150], %rd59;
	// begin inline asm
	mul.wide.u32 t1, %r74, %r97;
	add.u64 t2, t1, %rd1;
	mov.u64 %rd30, %clock64;
	ld.global.u32 %r77, [t2];
	
	// end inline asm
	// begin inline asm
	mov.u64 %rd32, %clock64;
	// end inline asm
	sub.s64 	%rd60, %rd32, %rd30;
	st.shared.u64 	[%r150+8], %rd60;
	// begin inline asm
	mul.wide.u32 t1, %r77, %r97;
	add.u64 t2, t1, %rd1;
	mov.u64 %rd33, %clock64;
	ld.global.u32 %r80, [t2];
	
	// end inline asm
	// begin inline asm
	mov.u64 %rd35, %clock64;
	// end inline asm
	sub.s64 	%rd61, %rd35, %rd33;
	st.shared.u64 	[%r150+16], %rd61;
	// begin inline asm
	mul.wide.u32 t1, %r80, %r97;
	add.u64 t2, t1, %rd1;
	mov.u64 %rd36, %clock64;
	ld.global.u32 %r83, [t2];
	
	// end inline asm
	// begin inline asm
	mov.u64 %rd38, %clock64;
	// end inline asm
	sub.s64 	%rd62, %rd38, %rd36;
	st.shared.u64 	[%r150+24], %rd62;
	// begin inline asm
	mul.wide.u32 t1, %r83, %r97;
	add.u64 t2, t1, %rd1;
	mov.u64 %rd39, %clock64;
	ld.global.u32 %r86, [t2];
	
	// end inline asm
	// begin inline asm
	mov.u64 %rd41, %clock64;
	// end inline asm
	sub.s64 	%rd63, %rd41, %rd39;
	st.shared.u64 	[%r150+32], %rd63;
	// begin inline asm
	mul.wide.u32 t1, %r86, %r97;
	add.u64 t2, t1, %rd1;
	mov.u64 %rd42, %clock64;
	ld.global.u32 %r89, [t2];
	
	// end inline asm
	// begin inline asm
	mov.u64 %rd44, %clock64;
	// end inline asm
	sub.s64 	%rd64, %rd44, %rd42;
	st.shared.u64 	[%r150+40], %rd64;
	// begin inline asm
	mul.wide.u32 t1, %r89, %r97;
	add.u64 t2, t1, %rd1;
	mov.u64 %rd45, %clock64;
	ld.global.u32 %r92, [t2];
	
	// end inline asm
	// begin inline asm
	mov.u64 %rd47, %clock64;
	// end inline asm
	sub.s64 	%rd65, %rd47, %rd45;
	st.shared.u64 	[%r150+48], %rd65;
	// begin inline asm
	mul.wide.u32 t1, %r92, %r97;
	add.u64 t2, t1, %rd1;
	mov.u64 %rd48, %clock64;
	ld.global.u32 %r159, [t2];
	
	// end inline asm
	// begin inline asm
	mov.u64 %rd50, %clock64;
	// end inline asm
	sub.s64 	%rd66, %rd50, %rd48;
	st.shared.u64 	[%r150+56], %rd66;
	add.s32 	%r152, %r152, 16;
	add.s32 	%r151, %r151, 16;
	add.s32 	%r150, %r150, 128;
	setp.ne.s32 	%p3, %r151, 0;
	@%p3 bra 	$L__BB0_3;
	add.s32 	%r167, %r152, -1;
$L__BB0_5:
	setp.eq.s32 	%p4, %r1, 0;
	@%p4 bra 	$L__BB0_14;
	and.b32  	%r16, %r41, 7;
	setp.lt.u32 	%p5, %r1, 8;
	@%p5 bra 	$L__BB0_8;
	mov.b32 	%r122, 4;
	// begin inline asm
	mul.wide.u32 t1, %r159, %r122;
	add.u64 t2, t1, %rd1;
	mov.u64 %rd67, %clock64;
	ld.global.u32 %r99, [t2];
	
	// end inline asm
	// begin inline asm
	mov.u64 %rd69, %clock64;
	// end inline asm
	sub.s64 	%rd91, %rd69, %rd67;
	shl.b32 	%r123, %r158, 3;
	mov.u32 	%r124, _ZZ10P_chasing2PiiiPxE8s_tvalue;
	add.s32 	%r125, %r124, %r123;
	st.shared.u64 	[%r125], %rd91;
	// begin inline asm
	mul.wide.u32 t1, %r99, %r122;
	add.u64 t2, t1, %rd1;
	mov.u64 %rd70, %clock64;
	ld.global.u32 %r102, [t2];
	
	// end inline asm
	// begin inline asm
	mov.u64 %rd72, %clock64;
	// end inline asm
	sub.s64 	%rd92, %rd72, %rd70;
	st.shared.u64 	[%r125+8], %rd92;
	// begin inline asm
	mul.wide.u32 t1, %r102, %r122;
	add.u64 t2, t1, %rd1;
	mov.u64 %rd73, %clock64;
	ld.global.u32 %r105, [t2];
	
	// end inline asm
	// begin inline asm
	mov.u64 %rd75, %clock64;
	// end inline asm
	sub.s64 	%rd93, %rd75, %rd73;
	st.shared.u64 	[%r125+16], %rd93;
	// begin inline asm
	mul.wide.u32 t1, %r105, %r122;
	add.u64 t2, t1, %rd1;
	mov.u64 %rd76, %clock64;
	ld.global.u32 %r108, [t2];
	
	// end inline asm
	// begin inline asm
	mov.u64 %rd78, %clock64;
	// end inline asm
	sub.s64 	%rd94, %rd78, %rd76;
	st.shared.u64 	[%r125+24], %rd94;
	// begin inline asm
	mul.wide.u32 t1, %r108, %r122;
	add.u64 t2, t1, %rd1;
	mov.u64 %rd79, %clock64;
	ld.global.u32 %r111, [t2];
	
	// end inline asm
	// begin inline asm
	mov.u64 %rd81, %clock64;
	// end inline asm
	sub.s64 	%rd95, %rd81, %rd79;
	st.shared.u64 	[%r125+32], %rd95;
	// begin inline asm
	mul.wide.u32 t1, %r111, %r122;
	add.u64 t2, t1, %rd1;
	mov.u64 %rd82, %clock64;
	ld.global.u32 %r114, [t2];
	
	// end inline asm
	// begin inline asm
	mov.u64 %rd84, %clock64;
	// end inline asm
	sub.s64 	%rd96, %rd84, %rd82;
	st.shared.u64 	[%r125+40], %rd96;
	// begin inline asm
	mul.wide.u32 t1, %r114, %r122;
	add.u64 t2, t1, %rd1;
	mov.u64 %rd85, %clock64;
	ld.global.u32 %r117, [t2];
	
	// end inline asm
	// begin inline asm
	mov.u64 %rd87, %clock64;
	// end inline asm
	sub.s64 	%rd97, %rd87, %rd85;
	st.shared.u64 	[%r125+48], %rd97;
	add.s32 	%r167, %r158, 7;
	// begin inline asm
	mul.wide.u32 t1, %r117, %r122;
	add.u64 t2, t1, %rd1;
	mov.u64 %rd88, %clock64;
	ld.global.u32 %r159, [t2];
	
	// end inline asm
	// begin inline asm
	mov.u64 %rd90, %clock64;
	// end inline asm
	sub.s64 	%rd98, %rd90, %rd88;
	st.shared.u64 	[%r125+56], %rd98;
	add.s32 	%r158, %r158, 8;
$L__BB0_8:
	setp.eq.s32 	%p6, %r16, 0;
	@%p6 bra 	$L__BB0_14;
	and.b32  	%r23, %r41, 3;
	setp.lt.u32 	%p7, %r16, 4;
	@%p7 bra 	$L__BB0_11;
	mov.b32 	%r138, 4;
	// begin inline asm
	mul.wide.u32 t1, %r159, %r138;
	add.u64 t2, t1, %rd1;
	mov.u64 %rd99, %clock64;
	ld.global.u32 %r127, [t2];
	
	// end inline asm
	// begin inline asm
	mov.u64 %rd101, %clock64;
	// end inline asm
	sub.s64 	%rd111, %rd101, %rd99;
	shl.b32 	%r139, %r158, 3;
	mov.u32 	%r140, _ZZ10P_chasing2PiiiPxE8s_tvalue;
	add.s32 	%r141, %r140, %r139;
	st.shared.u64 	[%r141], %rd111;
	// begin inline asm
	mul.wide.u32 t1, %r127, %r138;
	add.u64 t2, t1, %rd1;
	mov.u64 %rd102, %clock64;
	ld.global.u32 %r130, [t2];
	
	// end inline asm
	// begin inline asm
	mov.u64 %rd104, %clock64;
	// end inline asm
	sub.s64 	%rd112, %rd104, %rd102;
	st.shared.u64 	[%r141+8], %rd112;
	// begin inline asm
	mul.wide.u32 t1, %r130, %r138;
	add.u64 t2, t1, %rd1;
	mov.u64 %rd105, %clock64;
	ld.global.u32 %r133, [t2];
	
	// end inline asm
	// begin inline asm
	mov.u64 %rd107, %clock64;
	// end inline asm
	sub.s64 	%rd113, %rd107, %rd105;
	st.shared.u64 	[%r141+16], %rd113;
	add.s32 	%r167, %r158, 3;
	// begin inline asm
	mul.wide.u32 t1, %r133, %r138;
	add.u64 t2, t1, %rd1;
	mov.u64 %rd108, %clock64;
	ld.global.u32 %r159, [t2];
	
	// end inline asm
	// begin inline asm
	mov.u64 %rd110, %clock64;
	// end inline asm
	sub.s64 	%rd114, %rd110, %rd108;
	st.shared.u64 	[%r141+24], %rd114;
	add.s32 	%r158, %r158, 4;
$L__BB0_11:
	setp.eq.s32 	%p8, %r23, 0;
	@%p8 bra 	$L__BB0_14;
	shl.b32 	%r142, %r158, 3;
	mov.u32 	%r143, _ZZ10P_chasing2PiiiPxE8s_tvalue;
	add.s32 	%r164, %r143, %r142;
	neg.s32 	%r163, %r23;
$L__BB0_13:
	.pragma "nounroll";
	mov.u32 	%r167, %r158;
	mov.b32 	%r146, 4;
	// begin inline asm
	mul.wide.u32 t1, %r159, %r146;
	add.u64 t2, t1, %rd1;
	mov.u64 %rd115, %clock64;
	ld.global.u32 %r159, [t2];
	
	// end inline asm
	// begin inline asm
	mov.u64 %rd117, %clock64;
	// end inline asm
	sub.s64 	%rd118, %rd117, %rd115;
	st.shared.u64 	[%r164], %rd118;
	add.s32 	%r158, %r167, 1;
	add.s32 	%r164, %r164, 8;
	add.s32 	%r163, %r163, 1;
	setp.ne.s32 	%p9, %r163, 0;
	@%p9 bra 	$L__BB0_13;
$L__BB0_14:
	cvta.to.global.u64 	%rd119, %rd2;
	shl.b32 	%r147, %r167, 3;
	mov.u32 	%r148, _ZZ10P_chasing2PiiiPxE8s_tvalue;
	add.s32 	%r149, %r148, %r147;
	ld.shared.u64 	%rd120, [%r149];
	st.global.u64 	[%rd119], %rd120;
	ret;

}


// ===== COMPILED SASS (sm_100) =====

	.target	sm_100

	.elftype	@"ET_EXEC"


//--------------------- .note.nv.tkinfo           --------------------------
	.section	.note.nv.tkinfo,"",@"SHT_NOTE"
	.sectionflags	@"SHF_NOTE_NV_TKINFO"
	.tkinfo
        /*0018*/ 	.word	0x00000002
        /*0030*/ 	.string	""
        /*0030*/ 	.string	"ptxas"
        /*0030*/ 	.string	"Cuda compilation tools, release 13.0, V13.0.88"
        /*0030*/ 	.string	"Build cuda_13.0.r13.0/compiler.36424714_0"
        /*0030*/ 	.string	"-arch sm_100 -m 64 "



//--------------------- .note.nv.cuinfo           --------------------------
	.section	.note.nv.cuinfo,"",@"SHT_NOTE"
	.sectionflags	@"SHF_NOTE_NV_CUINFO"
        /*0018*/ 	.short	0x0002
        /*001a*/ 	.short	0x0064
        /*001c*/ 	.short	0x0082
	.zero		2


//--------------------- .nv.info                  --------------------------
	.section	.nv.info,"",@"SHT_CUDA_INFO"
	.align	4


	//----- nvinfo : EIATTR_REGCOUNT
	.align		4
        /*0000*/ 	.byte	0x04, 0x2f
        /*0002*/ 	.short	(.L_1 - .L_0)
	.align		4
.L_0:
        /*0004*/ 	.word	index@(_Z10P_chasing2PiiiPx)
        /*0008*/ 	.word	0x0000000e


	//----- nvinfo : EIATTR_FRAME_SIZE
	.align		4
.L_1:
        /*000c*/ 	.byte	0x04, 0x11
        /*000e*/ 	.short	(.L_3 - .L_2)
	.align		4
.L_2:
        /*0010*/ 	.word	index@(_Z10P_chasing2PiiiPx)
        /*0014*/ 	.word	0x00000000


	//----- nvinfo : EIATTR_MIN_STACK_SIZE
	.align		4
.L_3:
        /*0018*/ 	.byte	0x04, 0x12
        /*001a*/ 	.short	(.L_5 - .L_4)
	.align		4
.L_4:
        /*001c*/ 	.word	index@(_Z10P_chasing2PiiiPx)
        /*0020*/ 	.word	0x00000000
.L_5:


//--------------------- .nv.compat                --------------------------
	.section	.nv.compat,"",@"SHT_CUDA_COMPAT_INFO"
	.align	4
        /*0000*/ 	.byte	0x02, 0x09, 0x00, 0x00, 0x02, 0x02, 0x01, 0x00, 0x02, 0x05, 0x05, 0x00, 0x03, 0x07, 0x01, 0x01
        /*0010*/ 	.byte	0x02, 0x03, 0x00, 0x00, 0x02, 0x06, 0x01, 0x00, 0x04, 0x0b, 0x08, 0x00, 0x09, 0x00, 0x00, 0x00
        /*0020*/ 	.byte	0x00, 0x00, 0x00, 0x00


//--------------------- .nv.info._Z10P_chasing2PiiiPx --------------------------
	.section	.nv.info._Z10P_chasing2PiiiPx,"",@"SHT_CUDA_INFO"
	.sectionflags	@""
	.align	4


	//----- nvinfo : EIATTR_CUDA_API_VERSION
	.align		4
        /*0000*/ 	.byte	0x04, 0x37
        /*0002*/ 	.short	(.L_7 - .L_6)
.L_6:
        /*0004*/ 	.word	0x00000082


	//----- nvinfo : EIATTR_KPARAM_INFO
	.align		4
.L_7:
        /*0008*/ 	.byte	0x04, 0x17
        /*000a*/ 	.short	(.L_9 - .L_8)
.L_8:
        /*000c*/ 	.word	0x00000000
        /*0010*/ 	.short	0x0003
        /*0012*/ 	.short	0x0010
        /*0014*/ 	.byte	0x00, 0xf5, 0x21, 0x00


	//----- nvinfo : EIATTR_KPARAM_INFO
	.align		4
.L_9:
        /*0018*/ 	.byte	0x04, 0x17
        /*001a*/ 	.short	(.L_11 - .L_10)
.L_10:
        /*001c*/ 	.word	0x00000000
        /*0020*/ 	.short	0x0002
        /*0022*/ 	.short	0x000c
        /*0024*/ 	.byte	0x00, 0xf0, 0x11, 0x00


	//----- nvinfo : EIATTR_KPARAM_INFO
	.align		4
.L_11:
        /*0028*/ 	.byte	0x04, 0x17
        /*002a*/ 	.short	(.L_13 - .L_12)
.L_12:
        /*002c*/ 	.word	0x00000000
        /*0030*/ 	.short	0x0001
        /*0032*/ 	.short	0x0008
        /*0034*/ 	.byte	0x00, 0xf0, 0x11, 0x00


	//----- nvinfo : EIATTR_KPARAM_INFO
	.align		4
.L_13:
        /*0038*/ 	.byte	0x04, 0x17
        /*003a*/ 	.short	(.L_15 - .L_14)
.L_14:
        /*003c*/ 	.word	0x00000000
        /*0040*/ 	.short	0x0000
        /*0042*/ 	.short	0x0000
        /*0044*/ 	.byte	0x00, 0xf5, 0x21, 0x00


	//----- nvinfo : EIATTR_SPARSE_MMA_MASK
	.align		4
.L_15:
        /*0048*/ 	.byte	0x03, 0x50
        /*004a*/ 	.short	0x0000


	//----- nvinfo : EIATTR_MAXREG_COUNT
	.align		4
        /*004c*/ 	.byte	0x03, 0x1b
        /*004e*/ 	.short	0x00ff


	//----- nvinfo : EIATTR_MERCURY_ISA_VERSION
	.align		4
        /*0050*/ 	.byte	0x03, 0x5f
        /*0052*/ 	.short	0x0101


	//----- nvinfo : EIATTR_VRC_CTA_INIT_COUNT
	.align		4
        /*0054*/ 	.byte	0x02, 0x4a
	.zero		1
	.zero		1


	//----- nvinfo : EIATTR_EXIT_INSTR_OFFSETS
	.align		4
        /*0058*/ 	.byte	0x04, 0x1c
        /*005a*/ 	.short	(.L_17 - .L_16)


	//   ....[0]....
.L_16:
        /*005c*/ 	.word	0x00000cb0


	//----- nvinfo : EIATTR_CBANK_PARAM_SIZE
	.align		4
.L_17:
        /*0060*/ 	.byte	0x03, 0x19
        /*0062*/ 	.short	0x0018


	//----- nvinfo : EIATTR_PARAM_CBANK
	.align		4
        /*0064*/ 	.byte	0x04, 0x0a
        /*0066*/ 	.short	(.L_19 - .L_18)
	.align		4
.L_18:
        /*0068*/ 	.word	index@(.nv.constant0._Z10P_chasing2PiiiPx)
        /*006c*/ 	.short	0x0380
        /*006e*/ 	.short	0x0018


	//----- nvinfo : EIATTR_SW_WAR
	.align		4
.L_19:
        /*0070*/ 	.byte	0x04, 0x36
        /*0072*/ 	.short	(.L_21 - .L_20)
.L_20:
        /*0074*/ 	.word	0x00000008
.L_21:


//--------------------- .nv.callgraph             --------------------------
	.section	.nv.callgraph,"",@"SHT_CUDA_CALLGRAPH"
	.align	4
	.sectionentsize	8
	.align		4
        /*0000*/ 	.word	0x00000000
	.align		4
        /*0004*/ 	.word	0xffffffff
	.align		4
        /*0008*/ 	.word	0x00000000
	.align		4
        /*000c*/ 	.word	0xfffffffe
	.align		4
        /*0010*/ 	.word	0x00000000
	.align		4
        /*0014*/ 	.word	0xfffffffd
	.align		4
        /*0018*/ 	.word	0x00000000
	.align		4
        /*001c*/ 	.word	0xfffffffc


//--------------------- .text._Z10P_chasing2PiiiPx --------------------------
	.section	.text._Z10P_chasing2PiiiPx,"ax",@progbits
	.align	128
        .global         _Z10P_chasing2PiiiPx
        .type           _Z10P_chasing2PiiiPx,@function
        .size           _Z10P_chasing2PiiiPx,(.L_x_7 - _Z10P_chasing2PiiiPx)
        .other          _Z10P_chasing2PiiiPx,@"STO_CUDA_ENTRY STV_DEFAULT"
_Z10P_chasing2PiiiPx:
.text._Z10P_chasing2PiiiPx:
[----:B------:R-:W-:Y:S01]  /*0000*/  LDC R1, c[0x0][0x37c] ;  /* 0x0000df00ff017b82 */ /* 0x000fe20000000800 */
[----:B------:R-:W0:Y:S01]  /*0010*/  LDCU UR7, c[0x0][0x388] ;  /* 0x00007100ff0777ac */ /* 0x000e220008000800 */
[----:B------:R-:W1:Y:S01]  /*0020*/  LDCU.64 UR10, c[0x0][0x358] ;  /* 0x00006b00ff0a77ac */ /* 0x000e620008000a00 */
[----:B------:R-:W-:Y:S01]  /*0030*/  UMOV UR5, 0xffffffff ;  /* 0xffffffff00057882 */ /* 0x000fe20000000000 */
[----:B0-----:R-:W-:-:S09]  /*0040*/  UISETP.GE.AND UP0, UPT, UR7, 0x1, UPT ;  /* 0x000000010700788c */ /* 0x001fd2000bf06270 */
[----:B-1----:R-:W-:Y:S05]  /*0050*/  BRA.U !UP0, `(.L_x_0) ;  /* 0x0000000908f87547 */ /* 0x002fea000b800000 */
[----:B------:R-:W-:Y:S02]  /*0060*/  UISETP.GE.U32.AND UP0, UPT, UR7, 0x10, UPT ;  /* 0x000000100700788c */ /* 0x000fe4000bf06070 */
[----:B------:R-:W-:Y:S01]  /*0070*/  ULOP3.LUT UR8, UR7, 0xf, URZ, 0xc0, !UPT ;  /* 0x0000000f07087892 */ /* 0x000fe2000f8ec0ff */
[----:B------:R-:W-:-:S06]  /*0080*/  UMOV UR4, URZ ;  /* 0x000000ff00047c82 */ /* 0x000fcc0008000000 */
[----:B------:R-:W-:Y:S05]  /*0090*/  BRA.U !UP0, `(.L_x_1) ;  /* 0x0000000508547547 */ /* 0x000fea000b800000 */
[----:B------:R-:W0:Y:S01]  /*00a0*/  S2UR UR6, SR_CgaCtaId ;  /* 0x00000000000679c3 */ /* 0x000e220000008800 */
[----:B------:R-:W-:Y:S01]  /*00b0*/  UMOV UR5, 0x400 ;  /* 0x0000040000057882 */ /* 0x000fe20000000000 */
[----:B------:R-:W-:-:S04]  /*00c0*/  ULOP3.LUT UR4, UR7, 0x7ffffff0, URZ, 0xc0, !UPT ;  /* 0x7ffffff007047892 */ /* 0x000fc8000f8ec0ff */
[----:B------:R-:W-:Y:S02]  /*00d0*/  UIADD3 UR9, UPT, UPT, -UR4, URZ, URZ ;  /* 0x000000ff04097290 */ /* 0x000fe4000fffe1ff */
[----:B0-----:R-:W-:-:S04]  /*00e0*/  ULEA UR5, UR6, UR5, 0x18 ;  /* 0x0000000506057291 */ /* 0x001fc8000f8ec0ff */
[----:B------:R-:W-:-:S03]  /*00f0*/  UIADD3 UR6, UPT, UPT, UR5, 0x40, URZ ;  /* 0x0000004005067890 */ /* 0x000fc6000fffe0ff */
[----:B------:R-:W-:-:S09]  /*0100*/  UMOV UR5, URZ ;  /* 0x000000ff00057c82 */ /* 0x000fd20008000000 */
.L_x_2:
[----:B------:R-:W-:Y:S02]  /*0110*/  CS2R R2, SR_CLOCKLO ;  /* 0x0000000000027805 */ /* 0x000fe40000015000 */
[----:B------:R-:W-:-:S06]  /*0120*/  CS2R R4, SR_CLOCKLO ;  /* 0x0000000000047805 */ /* 0x000fcc0000015000 */
[----:B0-----:R-:W-:-:S05]  /*0130*/  IADD3 R8, P0, PT, -R2, R4, RZ ;  /* 0x0000000402087210 */ /* 0x001fca0007f1e1ff */
[----:B------:R-:W-:Y:S01]  /*0140*/  IMAD.X R9, R5, 0x1, ~R3, P0 ;  /* 0x0000000105097824 */ /* 0x000fe200000e0e03 */
[----:B------:R-:W-:Y:S02]  /*0150*/  CS2R R2, SR_CLOCKLO ;  /* 0x0000000000027805 */ /* 0x000fe40000015000 */
[----:B------:R-:W-:-:S06]  /*0160*/  CS2R R4, SR_CLOCKLO ;  /* 0x0000000000047805 */ /* 0x000fcc0000015000 */
[----:B------:R-:W-:-:S05]  /*0170*/  IADD3 R10, P0, PT, -R2, R4, RZ ;  /* 0x00000004020a7210 */ /* 0x000fca0007f1e1ff */
[----:B------:R-:W-:-:S05]  /*0180*/  IMAD.X R11, R5, 0x1, ~R3, P0 ;  /* 0x00000001050b7824 */ /* 0x000fca00000e0e03 */
[----:B------:R0:W-:Y:S01]  /*0190*/  STS.128 [UR6+-0x40], R8 ;  /* 0xffffc008ff007988 */ /* 0x0001e20008000c06 */
        /* <DEDUP_REMOVED lines=35> */
[----:B------:R0:W-:Y:S01]  /*03d0*/  STS.128 [UR6], R8 ;  /* 0x00000008ff007988 */ /* 0x0001e20008000c06 */
        /* <DEDUP_REMOVED lines=8> */
[----:B------:R0:W-:Y:S01]  /*0460*/  STS.128 [UR6+0x10], R8 ;  /* 0x00001008ff007988 */ /* 0x0001e20008000c06 */
        /* <DEDUP_REMOVED lines=14> */
[----:B------:R-:W-:Y:S01]  /*0550*/  CS2R R4, SR_CLOCKLO ;  /* 0x0000000000047805 */ /* 0x000fe20000015000 */
[----:B------:R-:W-:-:S05]  /*0560*/  UIADD3 UR9, UPT, UPT, UR9, 0x10, URZ ;  /* 0x0000001009097890 */ /* 0x000fca000fffe0ff */
[----:B------:R-:W-:Y:S01]  /*0570*/  IADD3 R10, P0, PT, -R2, R4, RZ ;  /* 0x00000004020a7210 */ /* 0x000fe20007f1e1ff */
[----:B------:R-:W-:Y:S02]  /*0580*/  UIADD3 UR5, UPT, UPT, UR5, 0x10, URZ ;  /* 0x0000001005057890 */ /* 0x000fe4000fffe0ff */
[----:B------:R-:W-:Y:S02]  /*0590*/  UISETP.NE.AND UP0, UPT, UR9, URZ, UPT ;  /* 0x000000ff0900728c */ /* 0x000fe4000bf05270 */
[----:B------:R-:W-:-:S05]  /*05a0*/  IMAD.X R11, R5, 0x1, ~R3, P0 ;  /* 0x00000001050b7824 */ /* 0x000fca00000e0e03 */
[----:B------:R0:W-:Y:S01]  /*05b0*/  STS.128 [UR6+0x30], R8 ;  /* 0x00003008ff007988 */ /* 0x0001e20008000c06 */
[----:B------:R-:W-:Y:S01]  /*05c0*/  UIADD3 UR6, UPT, UPT, UR6, 0x80, URZ ;  /* 0x0000008006067890 */ /* 0x000fe2000fffe0ff */
[----:B------:R-:W-:Y:S11]  /*05d0*/  BRA.U UP0, `(.L_x_2) ;  /* 0xfffffff900cc7547 */ /* 0x000ff6000b83ffff */
[----:B------:R-:W-:-:S12]  /*05e0*/  UIADD3 UR5, UPT, UPT, UR5, -0x1, URZ ;  /* 0xffffffff05057890 */ /* 0x000fd8000fffe0ff */
.L_x_1:
[----:B------:R-:W-:-:S09]  /*05f0*/  UISETP.NE.AND UP0, UPT, UR8, URZ, UPT ;  /* 0x000000ff0800728c */ /* 0x000fd2000bf05270 */
[----:B------:R-:W-:Y:S05]  /*0600*/  BRA.U !UP0, `(.L_x_0) ;  /* 0x00000005088c7547 */ /* 0x000fea000b800000 */
[----:B------:R-:W-:Y:S02]  /*0610*/  UISETP.GE.U32.AND UP0, UPT, UR8, 0x8, UPT ;  /* 0x000000080800788c */ /* 0x000fe4000bf06070 */
[----:B------:R-:W-:-:S07]  /*0620*/  ULOP3.LUT UR9, UR7, 0x7, URZ, 0xc0, !UPT ;  /* 0x0000000707097892 */ /* 0x000fce000f8ec0ff */
[----:B------:R-:W-:Y:S05]  /*0630*/  BRA.U !UP0, `(.L_x_3) ;  /* 0x0000000108b87547 */ /* 0x000fea000b800000 */
[----:B------:R-:W-:Y:S02]  /*0640*/  CS2R R2, SR_CLOCKLO ;  /* 0x0000000000027805 */ /* 0x000fe40000015000 */
[----:B------:R-:W-:Y:S01]  /*0650*/  CS2R R4, SR_CLOCKLO ;  /* 0x0000000000047805 */ /* 0x000fe20000015000 */
[----:B------:R-:W1:Y:S01]  /*0660*/  S2UR UR6, SR_CgaCtaId ;  /* 0x00000000000679c3 */ /* 0x000e620000008800 */
[----:B------:R-:W-:-:S04]  /*0670*/  UMOV UR5, 0x400 ;  /* 0x0000040000057882 */ /* 0x000fc80000000000 */
[----:B------:R-:W-:-:S05]  /*0680*/  IADD3 R2, P0, PT, -R2, R4, RZ ;  /* 0x0000000402027210 */ /* 0x000fca0007f1e1ff */
[----:B------:R-:W-:Y:S01]  /*0690*/  IMAD.X R3, R5, 0x1, ~R3, P0 ;  /* 0x0000000105037824 */ /* 0x000fe200000e0e03 */
[----:B-1----:R-:W-:-:S04]  /*06a0*/  ULEA UR6, UR6, UR5, 0x18 ;  /* 0x0000000506067291 */ /* 0x002fc8000f8ec0ff */
[----:B------:R-:W-:-:S09]  /*06b0*/  ULEA UR6, UR4, UR6, 0x3 ;  /* 0x0000000604067291 */ /* 0x000fd2000f8e18ff */
[----:B------:R1:W-:Y:S02]  /*06c0*/  STS.64 [UR6], R2 ;  /* 0x00000002ff007988 */ /* 0x0003e40008000a06 */
[----:B-1----:R-:W-:Y:S02]  /*06d0*/  CS2R R2, SR_CLOCKLO ;  /* 0x0000000000027805 */ /* 0x002fe40000015000 */
[----:B------:R-:W-:-:S06]  /*06e0*/  CS2R R4, SR_CLOCKLO ;  /* 0x0000000000047805 */ /* 0x000fcc0000015000 */
[----:B------:R-:W-:-:S05]  /*06f0*/  IADD3 R2, P0, PT, -R2, R4, RZ ;  /* 0x0000000402027210 */ /* 0x000fca0007f1e1ff */
[----:B------:R-:W-:-:S05]  /*0700*/  IMAD.X R3, R5, 0x1, ~R3, P0 ;  /* 0x0000000105037824 */ /* 0x000fca00000e0e03 */
[----:B------:R1:W-:Y:S02]  /*0710*/  STS.64 [UR6+0x8], R2 ;  /* 0x00000802ff007988 */ /* 0x0003e40008000a06 */
        /* <DEDUP_REMOVED lines=22> */
[----:B------:R-:W-:Y:S01]  /*0880*/  IADD3 R2, P0, PT, -R2, R4, RZ ;  /* 0x0000000402027210 */ /* 0x000fe20007f1e1ff */
[----:B------:R-:W-:-:S04]  /*0890*/  UIADD3 UR5, UPT, UPT, UR4, 0x7, URZ ;  /* 0x0000000704057890 */ /* 0x000fc8000fffe0ff */
[----:B------:R-:W-:-:S05]  /*08a0*/  IMAD.X R3, R5, 0x1, ~R3, P0 ;  /* 0x0000000105037824 */ /* 0x000fca00000e0e03 */
[----:B------:R1:W-:Y:S02]  /*08b0*/  STS.64 [UR6+0x30], R2 ;  /* 0x00003002ff007988 */ /* 0x0003e40008000a06 */
[----:B-1----:R-:W-:Y:S02]  /*08c0*/  CS2R R2, SR_CLOCKLO ;  /* 0x0000000000027805 */ /* 0x002fe40000015000 */
[----:B------:R-:W-:-:S06]  /*08d0*/  CS2R R4, SR_CLOCKLO ;  /* 0x0000000000047805 */ /* 0x000fcc0000015000 */
[----:B------:R-:W-:Y:S01]  /*08e0*/  IADD3 R2, P0, PT, -R2, R4, RZ ;  /* 0x0000000402027210 */ /* 0x000fe20007f1e1ff */
[----:B------:R-:W-:-:S04]  /*08f0*/  UIADD3 UR4, UPT, UPT, UR4, 0x8, URZ ;  /* 0x0000000804047890 */ /* 0x000fc8000fffe0ff */
[----:B------:R-:W-:-:S05]  /*0900*/  IMAD.X R3, R5, 0x1, ~R3, P0 ;  /* 0x0000000105037824 */ /* 0x000fca00000e0e03 */
[----:B------:R1:W-:Y:S03]  /*0910*/  STS.64 [UR6+0x38], R2 ;  /* 0x00003802ff007988 */ /* 0x0003e60008000a06 */
.L_x_3:
[----:B------:R-:W-:-:S09]  /*0920*/  UISETP.NE.AND UP0, UPT, UR9, URZ, UPT ;  /* 0x000000ff0900728c */ /* 0x000fd2000bf05270 */
[----:B------:R-:W-:Y:S05]  /*0930*/  BRA.U !UP0, `(.L_x_0) ;  /* 0x0000000108c07547 */ /* 0x000fea000b800000 */
[----:B------:R-:W-:Y:S02]  /*0940*/  UISETP.GE.U32.AND UP0, UPT, UR9, 0x4, UPT ;  /* 0x000000040900788c */ /* 0x000fe4000bf06070 */
[----:B------:R-:W-:-:S07]  /*0950*/  ULOP3.LUT UR6, UR7, 0x3, URZ, 0xc0, !UPT ;  /* 0x0000000307067892 */ /* 0x000fce000f8ec0ff */
[----:B------:R-:W-:Y:S05]  /*0960*/  BRA.U !UP0, `(.L_x_4) ;  /* 0x0000000108687547 */ /* 0x000fea000b800000 */
[----:B-1----:R-:W-:Y:S02]  /*0970*/  CS2R R2, SR_CLOCKLO ;  /* 0x0000000000027805 */ /* 0x002fe40000015000 */
        /* <DEDUP_REMOVED lines=25> */
.L_x_4:
[----:B------:R-:W-:-:S09]  /*0b10*/  UISETP.NE.AND UP0, UPT, UR6, URZ, UPT ;  /* 0x000000ff0600728c */ /* 0x000fd2000bf05270 */
[----:B------:R-:W-:Y:S05]  /*0b20*/  BRA.U !UP0, `(.L_x_0) ;  /* 0x0000000108447547 */ /* 0x000fea000b800000 */
[----:B------:R-:W3:Y:S01]  /*0b30*/  S2UR UR7, SR_CgaCtaId ;  /* 0x00000000000779c3 */ /* 0x000ee20000008800 */
[----:B------:R-:W-:Y:S01]  /*0b40*/  UMOV UR5, 0x400 ;  /* 0x0000040000057882 */ /* 0x000fe20000000000 */
[----:B------:R-:W-:Y:S02]  /*0b50*/  UIADD3 UR6, UPT, UPT, -UR6, URZ, URZ ;  /* 0x000000ff06067290 */ /* 0x000fe4000fffe1ff */
[----:B---3--:R-:W-:-:S04]  /*0b60*/  ULEA UR5, UR7, UR5, 0x18 ;  /* 0x0000000507057291 */ /* 0x008fc8000f8ec0ff */
[----:B------:R-:W-:-:S12]  /*0b70*/  ULEA UR5, UR4, UR5, 0x3 ;  /* 0x0000000504057291 */ /* 0x000fd8000f8e18ff */
.L_x_5:
[----:B------:R-:W-:Y:S01]  /*0b80*/  UMOV UR7, UR4 ;  /* 0x0000000400077c82 */ /* 0x000fe20008000000 */
[----:B-123--:R-:W-:Y:S02]  /*0b90*/  CS2R R2, SR_CLOCKLO ;  /* 0x0000000000027805 */ /* 0x00efe40000015000 */
[----:B------:R-:W-:Y:S01]  /*0ba0*/  CS2R R4, SR_CLOCKLO ;  /* 0x0000000000047805 */ /* 0x000fe20000015000 */
[----:B------:R-:W-:-:S05]  /*0bb0*/  UIADD3 UR6, UPT, UPT, UR6, 0x1, URZ ;  /* 0x0000000106067890 */ /* 0x000fca000fffe0ff */
[----:B------:R-:W-:Y:S01]  /*0bc0*/  IADD3 R2, P0, PT, -R2, R4, RZ ;  /* 0x0000000402027210 */ /* 0x000fe20007f1e1ff */
[----:B------:R-:W-:Y:S02]  /*0bd0*/  UIADD3 UR4, UPT, UPT, UR4, 0x1, URZ ;  /* 0x0000000104047890 */ /* 0x000fe4000fffe0ff */
[----:B------:R-:W-:Y:S02]  /*0be0*/  UISETP.NE.AND UP0, UPT, UR6, URZ, UPT ;  /* 0x000000ff0600728c */ /* 0x000fe4000bf05270 */
[----:B------:R-:W-:-:S05]  /*0bf0*/  IMAD.X R3, R5, 0x1, ~R3, P0 ;  /* 0x0000000105037824 */ /* 0x000fca00000e0e03 */
[----:B------:R3:W-:Y:S01]  /*0c00*/  STS.64 [UR5], R2 ;  /* 0x00000002ff007988 */ /* 0x0007e20008000a05 */
[----:B------:R-:W-:Y:S01]  /*0c10*/  UIADD3 UR5, UPT, UPT, UR5, 0x8, URZ ;  /* 0x0000000805057890 */ /* 0x000fe2000fffe0ff */
[----:B------:R-:W-:Y:S11]  /*0c20*/  BRA.U UP0, `(.L_x_5) ;  /* 0xfffffffd00d47547 */ /* 0x000ff6000b83ffff */
[----:B------:R-:W-:-:S05]  /*0c30*/  UMOV UR5, UR7 ;  /* 0x0000000700057c82 */ /* 0x000fca0008000000 */
.L_x_0:
[----:B------:R-:W4:Y:S01]  /*0c40*/  S2UR UR6, SR_CgaCtaId ;  /* 0x00000000000679c3 */ /* 0x000f220000008800 */
[----:B------:R-:W-:-:S07]  /*0c50*/  UMOV UR4, 0x400 ;  /* 0x0000040000047882 */ /* 0x000fce0000000000 */
[----:B------:R-:W5:Y:S01]  /*0c60*/  LDC.64 R4, c[0x0][0x390] ;  /* 0x0000e400ff047b82 */ /* 0x000f620000000a00 */
[----:B----4-:R-:W-:-:S04]  /*0c70*/  ULEA UR4, UR6, UR4, 0x18 ;  /* 0x0000000406047291 */ /* 0x010fc8000f8ec0ff */
[----:B------:R-:W-:-:S09]  /*0c80*/  ULEA UR5, UR5, UR4, 0x3 ;  /* 0x0000000405057291 */ /* 0x000fd2000f8e18ff */
[----:B-123--:R-:W5:Y:S04]  /*0c90*/  LDS.64 R2, [UR5] ;  /* 0x00000005ff027984 */ /* 0x00ef680008000a00 */
[----:B-----5:R-:W-:Y:S01]  /*0ca0*/  STG.E.64 desc[UR10][R4.64], R2 ;  /* 0x0000000204007986 */ /* 0x020fe2000c101b0a */
[----:B------:R-:W-:Y:S05]  /*0cb0*/  EXIT ;  /* 0x000000000000794d */ /* 0x000fea0003800000 */
.L_x_6:
[----:B------:R-:W-:-:S00]  /*0cc0*/  BRA `(.L_x_6) ;  /* 0xfffffffc00fc7947 */ /* 0x000fc0000383ffff */
[----:B------:R-:W-:-:S00]  /*0cd0*/  NOP ;  /* 0x0000000000007918 */ /* 0x000fc00000000000 */
        /* <DEDUP_REMOVED lines=10> */
.L_x_7:


//--------------------- .nv.shared._Z10P_chasing2PiiiPx --------------------------
	.section	.nv.shared._Z10P_chasing2PiiiPx,"aw",@nobits
	.sectionflags	@""
	.align	8
.nv.shared._Z10P_chasing2PiiiPx:
	.zero		33792


//--------------------- .nv.shared.reserved.0     --------------------------
	.section	.nv.shared.reserved.0,"aw",@nobits
	.weak		__nv_reservedSMEM_offset_0_alias
	.size		__nv_reservedSMEM_offset_0_alias, 0, 64
	.other		__nv_reservedSMEM_offset_0_alias,@"STO_CUDA_RESERVED_SHARED STV_DEFAULT"
__nv_reservedSMEM_offset_0_alias:
	.zero		0
	.zero		64


//--------------------- .nv.constant0._Z10P_chasing2PiiiPx --------------------------
	.section	.nv.constant0._Z10P_chasing2PiiiPx,"a",@progbits
	.sectionflags	@""
	.align	4
.nv.constant0._Z10P_chasing2PiiiPx:
	.zero		920


//--------------------- SYMBOLS --------------------------

	.type		.nv.reservedSmem.offset0,@object
	.size		.nv.reservedSmem.offset0,0x4
	.type		.nv.reservedSmem.cap,@object
	.size		.nv.reservedSmem.cap,0x4
